	.headerflags	@"EF_CUDA_TEXMODE_UNIFIED EF_CUDA_64BIT_ADDRESS EF_CUDA_ACCELERATORS EF_CUDA_SM90 EF_CUDA_VIRTUAL_SM(EF_CUDA_SM90)"
	.elftype	@"ET_EXEC"


//--------------------- .nv.info                  --------------------------
	.section	.nv.info,"",@"SHT_CUDA_INFO"
	.align	4


	//----- nvinfo : EIATTR_REGCOUNT
	.align		4
        /*0000*/ 	.byte	0x04, 0x2f
        /*0002*/ 	.short	(.L_1 - .L_0)
	.align		4
.L_0:
        /*0004*/ 	.word	index@(triton_poi_fused_max_pool2d_with_indices_2)
        /*0008*/ 	.word	0x00000016


	//----- nvinfo : EIATTR_MIN_STACK_SIZE
	.align		4
.L_1:
        /*000c*/ 	.byte	0x04, 0x12
        /*000e*/ 	.short	(.L_3 - .L_2)
	.align		4
.L_2:
        /*0010*/ 	.word	index@(triton_poi_fused_max_pool2d_with_indices_2)
        /*0014*/ 	.word	0x00000000


	//----- nvinfo : EIATTR_FRAME_SIZE
	.align		4
.L_3:
        /*0018*/ 	.byte	0x04, 0x11
        /*001a*/ 	.short	(.L_5 - .L_4)
	.align		4
.L_4:
        /*001c*/ 	.word	index@(triton_poi_fused_max_pool2d_with_indices_2)
        /*0020*/ 	.word	0x00000000


	//----- nvinfo : EIATTR_MIN_STACK_SIZE
	.align		4
.L_5:
        /*0024*/ 	.byte	0x04, 0x12
        /*0026*/ 	.short	(.L_7 - .L_6)
	.align		4
.L_6:
        /*0028*/ 	.word	index@(triton_poi_fused_max_pool2d_with_indices_2)
        /*002c*/ 	.word	0x00000000
.L_7:


//--------------------- .nv.info.triton_poi_fused_max_pool2d_with_indices_2 --------------------------
	.section	.nv.info.triton_poi_fused_max_pool2d_with_indices_2,"",@"SHT_CUDA_INFO"
	.sectionflags	@""
	.align	4


	//----- nvinfo : EIATTR_CUDA_API_VERSION
	.align		4
        /*0000*/ 	.byte	0x04, 0x37
        /*0002*/ 	.short	(.L_9 - .L_8)
.L_8:
        /*0004*/ 	.word	0x0000007c


	//----- nvinfo : EIATTR_KPARAM_INFO
	.align		4
.L_9:
        /*0008*/ 	.byte	0x04, 0x17
        /*000a*/ 	.short	(.L_11 - .L_10)
.L_10:
        /*000c*/ 	.word	0x00000000
        /*0010*/ 	.short	0x0003
        /*0012*/ 	.short	0x0018
        /*0014*/ 	.byte	0x00, 0xf0, 0x11, 0x00


	//----- nvinfo : EIATTR_KPARAM_INFO
	.align		4
.L_11:
        /*0018*/ 	.byte	0x04, 0x17
        /*001a*/ 	.short	(.L_13 - .L_12)
.L_12:
        /*001c*/ 	.word	0x00000000
        /*0020*/ 	.short	0x0002
        /*0022*/ 	.short	0x0010
        /*0024*/ 	.byte	0x00, 0xf4, 0x21, 0x00


	//----- nvinfo : EIATTR_KPARAM_INFO
	.align		4
.L_13:
        /*0028*/ 	.byte	0x04, 0x17
        /*002a*/ 	.short	(.L_15 - .L_14)
.L_14:
        /*002c*/ 	.word	0x00000000
        /*0030*/ 	.short	0x0001
        /*0032*/ 	.short	0x0008
        /*0034*/ 	.byte	0x00, 0xf4, 0x21, 0x00


	//----- nvinfo : EIATTR_KPARAM_INFO
	.align		4
.L_15:
        /*0038*/ 	.byte	0x04, 0x17
        /*003a*/ 	.short	(.L_17 - .L_16)
.L_16:
        /*003c*/ 	.word	0x00000000
        /*0040*/ 	.short	0x0000
        /*0042*/ 	.short	0x0000
        /*0044*/ 	.byte	0x00, 0xf4, 0x21, 0x00


	//----- nvinfo : EIATTR_SPARSE_MMA_MASK
	.align		4
.L_17:
        /*0048*/ 	.byte	0x03, 0x50
        /*004a*/ 	.short	0x0000


	//----- nvinfo : EIATTR_MAXREG_COUNT
	.align		4
        /*004c*/ 	.byte	0x03, 0x1b
        /*004e*/ 	.short	0x00ff


	//----- nvinfo : EIATTR_EXIT_INSTR_OFFSETS
	.align		4
        /*0050*/ 	.byte	0x04, 0x1c
        /*0052*/ 	.short	(.L_19 - .L_18)


	//   ....[0]....
.L_18:
        /*0054*/ 	.word	0x00000670


	//----- nvinfo : EIATTR_REQNTID
	.align		4
.L_19:
        /*0058*/ 	.byte	0x04, 0x10
        /*005a*/ 	.short	(.L_21 - .L_20)
.L_20:
        /*005c*/ 	.word	0x00000080
        /*0060*/ 	.word	0x00000001
        /*0064*/ 	.word	0x00000001


	//----- nvinfo : EIATTR_CBANK_PARAM_SIZE
	.align		4
.L_21:
        /*0068*/ 	.byte	0x03, 0x19
        /*006a*/ 	.short	0x001c


	//----- nvinfo : EIATTR_PARAM_CBANK
	.align		4
        /*006c*/ 	.byte	0x04, 0x0a
        /*006e*/ 	.short	(.L_23 - .L_22)
	.align		4
.L_22:
        /*0070*/ 	.word	index@(.nv.constant0.triton_poi_fused_max_pool2d_with_indices_2)
        /*0074*/ 	.short	0x0210
        /*0076*/ 	.short	0x001c


	//----- nvinfo : EIATTR_SW_WAR
	.align		4
.L_23:
        /*0078*/ 	.byte	0x04, 0x36
        /*007a*/ 	.short	(.L_25 - .L_24)
.L_24:
        /*007c*/ 	.word	0x00000008
.L_25:


//--------------------- .nv.callgraph             --------------------------
	.section	.nv.callgraph,"",@"SHT_CUDA_CALLGRAPH"
	.align	4
	.sectionentsize	8
	.align		4
        /*0000*/ 	.word	0x00000000
	.align		4
        /*0004*/ 	.word	0xffffffff
	.align		4
        /*0008*/ 	.word	0x00000000
	.align		4
        /*000c*/ 	.word	0xfffffffe
	.align		4
        /*0010*/ 	.word	0x00000000
	.align		4
        /*0014*/ 	.word	0xfffffffd
	.align		4
        /*0018*/ 	.word	0x00000000
	.align		4
        /*001c*/ 	.word	0xfffffffc


//--------------------- .text.triton_poi_fused_max_pool2d_with_indices_2 --------------------------
	.section	.text.triton_poi_fused_max_pool2d_with_indices_2,"ax",@progbits
	.align	128
        .global         triton_poi_fused_max_pool2d_with_indices_2
        .type           triton_poi_fused_max_pool2d_with_indices_2,@function
        .size           triton_poi_fused_max_pool2d_with_indices_2,(.L_x_1 - triton_poi_fused_max_pool2d_with_indices_2)
        .other          triton_poi_fused_max_pool2d_with_indices_2,@"STO_CUDA_ENTRY STV_DEFAULT"
triton_poi_fused_max_pool2d_with_indices_2:
.text.triton_poi_fused_max_pool2d_with_indices_2:
[----:B------:R-:W-:Y:S01]  /*0000*/  LDC R1, c[0x0][0x28] ;  /* 0x00000a00ff017b82 */ /* 0x000fe20000000800 */
[----:B------:R-:W1:Y:S01]  /*0010*/  S2R R0, SR_TID.X ;  /* 0x0000000000007919 */ /* 0x000e620000002100 */
[----:B------:R-:W-:Y:S01]  /*0020*/  ULDC.64 UR4, c[0x0][0x208] ;  /* 0x0000820000047ab9 */ /* 0x000fe20000000a00 */
[----:B------:R-:W2:Y:S01]  /*0030*/  S2R R3, SR_CTAID.X ;  /* 0x0000000000037919 */ /* 0x000ea20000002500 */
[----:B------:R-:W-:Y:S01]  /*0040*/  CS2R R18, SRZ ;  /* 0x0000000000127805 */ /* 0x000fe2000001ff00 */
[----:B------:R-:W-:Y:S01]  /*0050*/  ULDC.64 UR6, c[0x0][0x220] ;  /* 0x0000880000067ab9 */ /* 0x000fe20000000a00 */
[----:B-1----:R-:W-:Y:S02]  /*0060*/  LOP3.LUT R0, R0, 0x7f, RZ, 0xc0, !PT ;  /* 0x0000007f00007812 */ /* 0x002fe400078ec0ff */
[----:B--2---:R-:W-:-:S03]  /*0070*/  SHF.R.S32.HI R2, RZ, 0x18, R3 ;  /* 0x00000018ff027819 */ /* 0x004fc60000011403 */
[----:B------:R-:W-:Y:S01]  /*0080*/  IMAD R0, R3, 0x80, R0 ;  /* 0x0000008003007824 */ /* 0x000fe200078e0200 */
[----:B------:R-:W-:-:S04]  /*0090*/  SGXT R3, R2, 0x1 ;  /* 0x000000010203781a */ /* 0x000fc80000000200 */
[----:B------:R-:W-:Y:S02]  /*00a0*/  LEA.HI R4, R3, R0, RZ, 0x3 ;  /* 0x0000000003047211 */ /* 0x000fe400078f18ff */
[----:B------:R-:W1:Y:S02]  /*00b0*/  LDC.64 R2, c[0x0][0x210] ;  /* 0x00008400ff027b82 */ /* 0x000e640000000a00 */
[----:B------:R-:W-:Y:S02]  /*00c0*/  SHF.R.S32.HI R5, RZ, 0x3, R4 ;  /* 0x00000003ff057819 */ /* 0x000fe40000011404 */
[----:B------:R-:W-:Y:S02]  /*00d0*/  LOP3.LUT R7, R4, 0xfffffff8, RZ, 0xc0, !PT ;  /* 0xfffffff804077812 */ /* 0x000fe400078ec0ff */
[----:B------:R-:W-:-:S03]  /*00e0*/  LEA.HI R6, R5, R5, RZ, 0x3 ;  /* 0x0000000505067211 */ /* 0x000fc600078f18ff */
[----:B------:R-:W-:Y:S01]  /*00f0*/  IMAD.IADD R8, R0, 0x1, -R7 ;  /* 0x0000000100087824 */ /* 0x000fe200078e0a07 */
[----:B------:R-:W-:-:S03]  /*0100*/  LOP3.LUT R6, R6, 0xfffffff8, RZ, 0xc0, !PT ;  /* 0xfffffff806067812 */ /* 0x000fc600078ec0ff */
[C---:B------:R-:W-:Y:S02]  /*0110*/  IMAD R7, R5.reuse, 0x10, R8 ;  /* 0x0000001005077824 */ /* 0x040fe400078e0208 */
[----:B------:R-:W-:Y:S01]  /*0120*/  IMAD.IADD R9, R5, 0x1, -R6 ;  /* 0x0000000105097824 */ /* 0x000fe200078e0a06 */
[----:B------:R-:W-:Y:S01]  /*0130*/  CS2R R4, SRZ ;  /* 0x0000000000047805 */ /* 0x000fe2000001ff00 */
[----:B------:R-:W-:-:S03]  /*0140*/  IMAD.SHL.U32 R7, R7, 0x2, RZ ;  /* 0x0000000207077824 */ /* 0x000fc600078e00ff */
[----:B------:R-:W-:Y:S01]  /*0150*/  ISETP.GT.AND P0, PT, R9, RZ, PT ;  /* 0x000000ff0900720c */ /* 0x000fe20003f04270 */
[C---:B------:R-:W-:Y:S02]  /*0160*/  VIADD R11, R7.reuse, 0xffffffef ;  /* 0xffffffef070b7836 */ /* 0x040fe40000000000 */
[----:B------:R-:W-:Y:S01]  /*0170*/  VIADD R13, R7, 0xfffffff0 ;  /* 0xfffffff0070d7836 */ /* 0x000fe20000000000 */
[C---:B------:R-:W-:Y:S01]  /*0180*/  ISETP.GT.AND P3, PT, R8.reuse, RZ, P0 ;  /* 0x000000ff0800720c */ /* 0x040fe20000764270 */
[--C-:B-1----:R-:W-:Y:S01]  /*0190*/  IMAD.WIDE R10, R11, 0x4, R2.reuse ;  /* 0x000000040b0a7825 */ /* 0x102fe200078e0202 */
[C---:B------:R-:W-:Y:S02]  /*01a0*/  ISETP.GT.AND P1, PT, R8.reuse, -0x1, P0 ;  /* 0xffffffff0800780c */ /* 0x040fe40000724270 */
[----:B------:R-:W-:Y:S01]  /*01b0*/  ISETP.GT.AND P0, PT, R8, RZ, PT ;  /* 0x000000ff0800720c */ /* 0x000fe20003f04270 */
[----:B------:R-:W-:-:S04]  /*01c0*/  IMAD.WIDE R12, R13, 0x4, R2 ;  /* 0x000000040d0c7825 */ /* 0x000fc800078e0202 */
[----:B------:R-:W-:Y:S01]  /*01d0*/  VIADD R15, R7, 0xfffffff1 ;  /* 0xfffffff1070f7836 */ /* 0x000fe20000000000 */
[----:B------:R-:W-:Y:S01]  /*01e0*/  ISETP.GT.AND P0, PT, R9, -0x1, P0 ;  /* 0xffffffff0900780c */ /* 0x000fe20000704270 */
[----:B------:R-:W-:Y:S02]  /*01f0*/  IMAD.MOV.U32 R6, RZ, RZ, RZ ;  /* 0x000000ffff067224 */ /* 0x000fe400078e00ff */
[----:B------:R1:W2:Y:S01]  /*0200*/  @P3 LDG.E.EL R5, desc[UR4][R10.64] ;  /* 0x000000040a053981 */ /* 0x0002a2000c2e1900 */
[----:B------:R-:W-:-:S03]  /*0210*/  IMAD.WIDE R14, R15, 0x4, R2 ;  /* 0x000000040f0e7825 */ /* 0x000fc600078e0202 */
[----:B------:R3:W4:Y:S01]  /*0220*/  @P1 LDG.E.EL R4, desc[UR4][R12.64] ;  /* 0x000000040c041981 */ /* 0x000722000c2e1900 */
[----:B------:R-:W-:Y:S01]  /*0230*/  LOP3.LUT R8, R9, R8, RZ, 0xfc, !PT ;  /* 0x0000000809087212 */ /* 0x000fe200078efcff */
[----:B------:R-:W-:Y:S02]  /*0240*/  VIADD R17, R7, 0xffffffff ;  /* 0xffffffff07117836 */ /* 0x000fe40000000000 */
[----:B------:R5:W4:Y:S01]  /*0250*/  @P1 LDG.E.EL R6, desc[UR4][R14.64] ;  /* 0x000000040e061981 */ /* 0x000b22000c2e1900 */
[----:B------:R-:W-:Y:S02]  /*0260*/  ISETP.GT.AND P2, PT, R8, -0x1, PT ;  /* 0xffffffff0800780c */ /* 0x000fe40003f44270 */
[----:B------:R-:W-:Y:S01]  /*0270*/  CS2R R8, SRZ ;  /* 0x0000000000087805 */ /* 0x000fe2000001ff00 */
[----:B------:R-:W-:-:S05]  /*0280*/  IMAD.WIDE R16, R17, 0x4, R2 ;  /* 0x0000000411107825 */ /* 0x000fca00078e0202 */
[----:B------:R5:W4:Y:S01]  /*0290*/  @P0 LDG.E.EL R8, desc[UR4][R16.64] ;  /* 0x0000000410080981 */ /* 0x000b22000c2e1900 */
[----:B-1----:R-:W-:-:S05]  /*02a0*/  IMAD.WIDE R10, R7, 0x4, R2 ;  /* 0x00000004070a7825 */ /* 0x002fca00078e0202 */
[----:B------:R-:W4:Y:S01]  /*02b0*/  @P2 LDG.E.EL R18, desc[UR4][R10.64] ;  /* 0x000000040a122981 */ /* 0x000f22000c2e1900 */
[----:B---3--:R-:W-:-:S03]  /*02c0*/  VIADD R13, R7, 0xf ;  /* 0x0000000f070d7836 */ /* 0x008fc60000000000 */
[----:B------:R-:W3:Y:S01]  /*02d0*/  @P2 LDG.E.EL R19, desc[UR4][R10.64+0x4] ;  /* 0x000004040a132981 */ /* 0x000ee2000c2e1900 */
[----:B------:R-:W-:-:S05]  /*02e0*/  IMAD.WIDE R12, R13, 0x4, R2 ;  /* 0x000000040d0c7825 */ /* 0x000fca00078e0202 */
[----:B------:R-:W3:Y:S01]  /*02f0*/  @P0 LDG.E.EL R9, desc[UR4][R12.64] ;  /* 0x000000040c090981 */ /* 0x000ee2000c2e1900 */
[C---:B-----5:R-:W-:Y:S02]  /*0300*/  VIADD R15, R7.reuse, 0x10 ;  /* 0x00000010070f7836 */ /* 0x060fe40000000000 */
[----:B0-----:R-:W-:Y:S02]  /*0310*/  VIADD R17, R7, 0x11 ;  /* 0x0000001107117836 */ /* 0x001fe40000000000 */
[----:B------:R-:W-:Y:S02]  /*0320*/  IMAD.MOV.U32 R7, RZ, RZ, RZ ;  /* 0x000000ffff077224 */ /* 0x000fe400078e00ff */
[----:B------:R-:W-:-:S04]  /*0330*/  IMAD.WIDE R14, R15, 0x4, R2 ;  /* 0x000000040f0e7825 */ /* 0x000fc800078e0202 */
[----:B------:R-:W-:Y:S01]  /*0340*/  IMAD.MOV.U32 R16, RZ, RZ, RZ ;  /* 0x000000ffff107224 */ /* 0x000fe200078e00ff */
[----:B------:R-:W5:Y:S01]  /*0350*/  @P2 LDG.E.EL R7, desc[UR4][R14.64] ;  /* 0x000000040e072981 */ /* 0x000f62000c2e1900 */
[----:B------:R-:W-:-:S05]  /*0360*/  IMAD.WIDE R2, R17, 0x4, R2 ;  /* 0x0000000411027825 */ /* 0x000fca00078e0202 */
[----:B------:R0:W5:Y:S01]  /*0370*/  @P2 LDG.E.EL R16, desc[UR4][R2.64] ;  /* 0x0000000402102981 */ /* 0x000162000c2e1900 */
[----:B--2---:R-:W-:Y:S02]  /*0380*/  SEL R17, R5, 0xff800000, P3 ;  /* 0xff80000005117807 */ /* 0x004fe40001800000 */
[----:B----4-:R-:W-:-:S04]  /*0390*/  SEL R4, R4, 0xff800000, P1 ;  /* 0xff80000004047807 */ /* 0x010fc80000800000 */
[----:B------:R-:W-:Y:S02]  /*03a0*/  FSETP.GT.AND P3, PT, R4, R17, PT ;  /* 0x000000110400720b */ /* 0x000fe40003f64000 */
[----:B------:R-:W-:Y:S02]  /*03b0*/  SEL R5, R6, 0xff800000, P1 ;  /* 0xff80000006057807 */ /* 0x000fe40000800000 */
[----:B------:R-:W-:Y:S02]  /*03c0*/  FSETP.NAN.AND P1, PT, R4, R4, PT ;  /* 0x000000040400720b */ /* 0x000fe40003f28000 */
[----:B------:R-:W-:Y:S02]  /*03d0*/  FSETP.NAN.AND P4, PT, R5, R5, PT ;  /* 0x000000050500720b */ /* 0x000fe40003f88000 */
[----:B------:R-:W-:-:S05]  /*03e0*/  SEL R8, R8, 0xff800000, P0 ;  /* 0xff80000008087807 */ /* 0x000fca0000000000 */
[----:B------:R-:W-:Y:S02]  /*03f0*/  @!P3 FSEL R4, R4, R17, P1 ;  /* 0x000000110404b208 */ /* 0x000fe40000800000 */
[----:B------:R-:W-:Y:S02]  /*0400*/  FSETP.NAN.AND P6, PT, R8, R8, PT ;  /* 0x000000080800720b */ /* 0x000fe40003fc8000 */
[----:B------:R-:W-:Y:S02]  /*0410*/  FSETP.GEU.AND P5, PT, R4, R5, PT ;  /* 0x000000050400720b */ /* 0x000fe40003fae000 */
[----:B0-----:R-:W-:Y:S02]  /*0420*/  SEL R3, R18, 0xff800000, P2 ;  /* 0xff80000012037807 */ /* 0x001fe40001000000 */
[----:B------:R-:W-:Y:S02]  /*0430*/  @!P4 FSEL R5, R5, R4, !P5 ;  /* 0x000000040505c208 */ /* 0x000fe40006800000 */
[----:B------:R-:W-:-:S02]  /*0440*/  FSETP.NAN.AND P1, PT, R3, R3, PT ;  /* 0x000000030300720b */ /* 0x000fc40003f28000 */
[----:B------:R-:W-:Y:S02]  /*0450*/  FSETP.GEU.AND P4, PT, R5, R8, PT ;  /* 0x000000080500720b */ /* 0x000fe40003f8e000 */
[----:B---3--:R-:W-:Y:S02]  /*0460*/  SEL R4, R19, 0xff800000, P2 ;  /* 0xff80000013047807 */ /* 0x008fe40001000000 */
[----:B------:R-:W-:Y:S02]  /*0470*/  @!P6 FSEL R8, R8, R5, !P4 ;  /* 0x000000050808e208 */ /* 0x000fe40006000000 */
[----:B------:R-:W-:Y:S02]  /*0480*/  SEL R9, R9, 0xff800000, P0 ;  /* 0xff80000009097807 */ /* 0x000fe40000000000 */
[----:B------:R-:W-:Y:S02]  /*0490*/  FSETP.NAN.AND P6, PT, R4, R4, PT ;  /* 0x000000040400720b */ /* 0x000fe40003fc8000 */
[----:B------:R-:W-:-:S04]  /*04a0*/  FSETP.GEU.AND P0, PT, R8, R3, PT ;  /* 0x000000030800720b */ /* 0x000fc80003f0e000 */
[----:B------:R-:W-:Y:S02]  /*04b0*/  @!P1 FSEL R3, R3, R8, !P0 ;  /* 0x0000000803039208 */ /* 0x000fe40004000000 */
[----:B------:R-:W-:Y:S02]  /*04c0*/  SEL R5, RZ, 0x1, !P3 ;  /* 0x00000001ff057807 */ /* 0x000fe40005800000 */
[----:B------:R-:W-:Y:S02]  /*04d0*/  FSETP.NAN.AND P3, PT, R9, R9, PT ;  /* 0x000000090900720b */ /* 0x000fe40003f68000 */
[----:B------:R-:W-:Y:S02]  /*04e0*/  FSETP.GEU.AND P1, PT, R3, R4, PT ;  /* 0x000000040300720b */ /* 0x000fe40003f2e000 */
[----:B-----5:R-:W-:Y:S02]  /*04f0*/  SEL R6, R7, 0xff800000, P2 ;  /* 0xff80000007067807 */ /* 0x020fe40001000000 */
[----:B------:R-:W-:-:S02]  /*0500*/  @!P6 FSEL R4, R4, R3, !P1 ;  /* 0x000000030404e208 */ /* 0x000fc40004800000 */
[----:B------:R-:W0:Y:S01]  /*0510*/  LDC.64 R2, c[0x0][0x218] ;  /* 0x00008600ff027b82 */ /* 0x000e220000000a00 */
[----:B------:R-:W-:Y:S02]  /*0520*/  SEL R5, R5, 0x2, P5 ;  /* 0x0000000205057807 */ /* 0x000fe40002800000 */
[----:B------:R-:W-:Y:S02]  /*0530*/  SEL R7, R16, 0xff800000, P2 ;  /* 0xff80000010077807 */ /* 0x000fe40001000000 */
[----:B------:R-:W-:Y:S02]  /*0540*/  FSETP.NAN.AND P2, PT, R6, R6, PT ;  /* 0x000000060600720b */ /* 0x000fe40003f48000 */
[----:B------:R-:W-:Y:S02]  /*0550*/  FSETP.GEU.AND P5, PT, R4, R9, PT ;  /* 0x000000090400720b */ /* 0x000fe40003fae000 */
[----:B------:R-:W-:Y:S02]  /*0560*/  SEL R5, R5, 0x3, P4 ;  /* 0x0000000305057807 */ /* 0x000fe40002000000 */
[----:B------:R-:W-:-:S02]  /*0570*/  @!P3 FSEL R9, R9, R4, !P5 ;  /* 0x000000040909b208 */ /* 0x000fc40006800000 */
[----:B------:R-:W-:Y:S02]  /*0580*/  SEL R5, R5, 0x4, P0 ;  /* 0x0000000405057807 */ /* 0x000fe40000000000 */
[----:B------:R-:W-:Y:S02]  /*0590*/  FSETP.NAN.AND P3, PT, R7, R7, PT ;  /* 0x000000070700720b */ /* 0x000fe40003f68000 */
[----:B------:R-:W-:Y:S02]  /*05a0*/  FSETP.GEU.AND P4, PT, R9, R6, PT ;  /* 0x000000060900720b */ /* 0x000fe40003f8e000 */
[----:B------:R-:W-:Y:S02]  /*05b0*/  SEL R5, R5, 0x5, P1 ;  /* 0x0000000505057807 */ /* 0x000fe40000800000 */
[----:B------:R-:W-:Y:S02]  /*05c0*/  @!P2 FSEL R6, R6, R9, !P4 ;  /* 0x000000090606a208 */ /* 0x000fe40006000000 */
[----:B------:R-:W-:-:S02]  /*05d0*/  SEL R5, R5, 0x6, P5 ;  /* 0x0000000605057807 */ /* 0x000fc40002800000 */
[----:B------:R-:W-:Y:S02]  /*05e0*/  FSETP.GEU.AND P0, PT, R6, R7, PT ;  /* 0x000000070600720b */ /* 0x000fe40003f0e000 */
[----:B------:R-:W-:Y:S02]  /*05f0*/  IADD3 R4, P1, R0, UR6, RZ ;  /* 0x0000000600047c10 */ /* 0x000fe4000ff3e0ff */
[----:B------:R-:W-:Y:S01]  /*0600*/  SEL R8, R5, 0x7, P4 ;  /* 0x0000000705087807 */ /* 0x000fe20002000000 */
[C---:B0-----:R-:W-:Y:S01]  /*0610*/  IMAD.WIDE R2, R0.reuse, 0x4, R2 ;  /* 0x0000000400027825 */ /* 0x041fe200078e0202 */
[----:B------:R-:W-:Y:S02]  /*0620*/  @!P3 SEL R7, R7, R6, !P0 ;  /* 0x000000060707b207 */ /* 0x000fe40004000000 */
[----:B------:R-:W-:Y:S02]  /*0630*/  LEA.HI.X.SX32 R5, R0, UR7, 0x1, P1 ;  /* 0x0000000700057c11 */ /* 0x000fe400088f0eff */
[----:B------:R-:W-:Y:S01]  /*0640*/  SEL R9, R8, 0x8, P0 ;  /* 0x0000000808097807 */ /* 0x000fe20000000000 */
[----:B------:R-:W-:Y:S04]  /*0650*/  STG.E desc[UR4][R2.64], R7 ;  /* 0x0000000702007986 */ /* 0x000fe8000c101904 */
[----:B------:R-:W-:Y:S01]  /*0660*/  STG.E.U8 desc[UR4][R4.64], R9 ;  /* 0x0000000904007986 */ /* 0x000fe2000c101104 */
[----:B------:R-:W-:Y:S05]  /*0670*/  EXIT ;  /* 0x000000000000794d */ /* 0x000fea0003800000 */
.L_x_0:
[----:B------:R-:W-:-:S00]  /*0680*/  BRA `(.L_x_0) ;  /* 0xfffffffc00fc7947 */ /* 0x000fc0000383ffff */
[----:B------:R-:W-:-:S00]  /*0690*/  NOP ;  /* 0x0000000000007918 */ /* 0x000fc00000000000 */
        /* <DEDUP_REMOVED lines=14> */
.L_x_1:


//--------------------- .nv.constant0.triton_poi_fused_max_pool2d_with_indices_2 --------------------------
	.section	.nv.constant0.triton_poi_fused_max_pool2d_with_indices_2,"a",@progbits
	.sectionflags	@""
	.align	4
.nv.constant0.triton_poi_fused_max_pool2d_with_indices_2:
	.zero		556
